	.headerflags	@"EF_CUDA_TEXMODE_UNIFIED EF_CUDA_64BIT_ADDRESS EF_CUDA_ACCELERATORS EF_CUDA_SM90 EF_CUDA_VIRTUAL_SM(EF_CUDA_SM90)"
	.elftype	@"ET_EXEC"


//--------------------- .nv.info                  --------------------------
	.section	.nv.info,"",@"SHT_CUDA_INFO"
	.align	4


	//----- nvinfo : EIATTR_REGCOUNT
	.align		4
        /*0000*/ 	.byte	0x04, 0x2f
        /*0002*/ 	.short	(.L_3 - .L_2)
	.align		4
.L_2:
        /*0004*/ 	.word	index@(triton_poi_fused__native_batch_norm_legit_no_training_9)
        /*0008*/ 	.word	0x00000012


	//----- nvinfo : EIATTR_MIN_STACK_SIZE
	.align		4
.L_3:
        /*000c*/ 	.byte	0x04, 0x12
        /*000e*/ 	.short	(.L_5 - .L_4)
	.align		4
.L_4:
        /*0010*/ 	.word	index@(triton_poi_fused__native_batch_norm_legit_no_training_9)
        /*0014*/ 	.word	0x00000000


	//----- nvinfo : EIATTR_FRAME_SIZE
	.align		4
.L_5:
        /*0018*/ 	.byte	0x04, 0x11
        /*001a*/ 	.short	(.L_7 - .L_6)
	.align		4
.L_6:
        /*001c*/ 	.word	index@(triton_poi_fused__native_batch_norm_legit_no_training_9)
        /*0020*/ 	.word	0x00000000


	//----- nvinfo : EIATTR_MIN_STACK_SIZE
	.align		4
.L_7:
        /*0024*/ 	.byte	0x04, 0x12
        /*0026*/ 	.short	(.L_9 - .L_8)
	.align		4
.L_8:
        /*0028*/ 	.word	index@(triton_poi_fused__native_batch_norm_legit_no_training_9)
        /*002c*/ 	.word	0x00000000
.L_9:


//--------------------- .nv.info.triton_poi_fused__native_batch_norm_legit_no_training_9 --------------------------
	.section	.nv.info.triton_poi_fused__native_batch_norm_legit_no_training_9,"",@"SHT_CUDA_INFO"
	.sectionflags	@""
	.align	4


	//----- nvinfo : EIATTR_CUDA_API_VERSION
	.align		4
        /*0000*/ 	.byte	0x04, 0x37
        /*0002*/ 	.short	(.L_11 - .L_10)
.L_10:
        /*0004*/ 	.word	0x0000007c


	//----- nvinfo : EIATTR_KPARAM_INFO
	.align		4
.L_11:
        /*0008*/ 	.byte	0x04, 0x17
        /*000a*/ 	.short	(.L_13 - .L_12)
.L_12:
        /*000c*/ 	.word	0x00000000
        /*0010*/ 	.short	0x0006
        /*0012*/ 	.short	0x0030
        /*0014*/ 	.byte	0x00, 0xf0, 0x11, 0x00


	//----- nvinfo : EIATTR_KPARAM_INFO
	.align		4
.L_13:
        /*0018*/ 	.byte	0x04, 0x17
        /*001a*/ 	.short	(.L_15 - .L_14)
.L_14:
        /*001c*/ 	.word	0x00000000
        /*0020*/ 	.short	0x0005
        /*0022*/ 	.short	0x0028
        /*0024*/ 	.byte	0x00, 0xf4, 0x21, 0x00


	//----- nvinfo : EIATTR_KPARAM_INFO
	.align		4
.L_15:
        /*0028*/ 	.byte	0x04, 0x17
        /*002a*/ 	.short	(.L_17 - .L_16)
.L_16:
        /*002c*/ 	.word	0x00000000
        /*0030*/ 	.short	0x0004
        /*0032*/ 	.short	0x0020
        /*0034*/ 	.byte	0x00, 0xf4, 0x21, 0x00


	//----- nvinfo : EIATTR_KPARAM_INFO
	.align		4
.L_17:
        /*0038*/ 	.byte	0x04, 0x17
        /*003a*/ 	.short	(.L_19 - .L_18)
.L_18:
        /*003c*/ 	.word	0x00000000
        /*0040*/ 	.short	0x0003
        /*0042*/ 	.short	0x0018
        /*0044*/ 	.byte	0x00, 0xf4, 0x21, 0x00


	//----- nvinfo : EIATTR_KPARAM_INFO
	.align		4
.L_19:
        /*0048*/ 	.byte	0x04, 0x17
        /*004a*/ 	.short	(.L_21 - .L_20)
.L_20:
        /*004c*/ 	.word	0x00000000
        /*0050*/ 	.short	0x0002
        /*0052*/ 	.short	0x0010
        /*0054*/ 	.byte	0x00, 0xf4, 0x21, 0x00


	//----- nvinfo : EIATTR_KPARAM_INFO
	.align		4
.L_21:
        /*0058*/ 	.byte	0x04, 0x17
        /*005a*/ 	.short	(.L_23 - .L_22)
.L_22:
        /*005c*/ 	.word	0x00000000
        /*0060*/ 	.short	0x0001
        /*0062*/ 	.short	0x0008
        /*0064*/ 	.byte	0x00, 0xf4, 0x21, 0x00


	//----- nvinfo : EIATTR_KPARAM_INFO
	.align		4
.L_23:
        /*0068*/ 	.byte	0x04, 0x17
        /*006a*/ 	.short	(.L_25 - .L_24)
.L_24:
        /*006c*/ 	.word	0x00000000
        /*0070*/ 	.short	0x0000
        /*0072*/ 	.short	0x0000
        /*0074*/ 	.byte	0x00, 0xf4, 0x21, 0x00


	//----- nvinfo : EIATTR_SPARSE_MMA_MASK
	.align		4
.L_25:
        /*0078*/ 	.byte	0x03, 0x50
        /*007a*/ 	.short	0x0000


	//----- nvinfo : EIATTR_MAXREG_COUNT
	.align		4
        /*007c*/ 	.byte	0x03, 0x1b
        /*007e*/ 	.short	0x00ff


	//----- nvinfo : EIATTR_EXIT_INSTR_OFFSETS
	.align		4
        /*0080*/ 	.byte	0x04, 0x1c
        /*0082*/ 	.short	(.L_27 - .L_26)


	//   ....[0]....
.L_26:
        /*0084*/ 	.word	0x00000390


	//----- nvinfo : EIATTR_REQNTID
	.align		4
.L_27:
        /*0088*/ 	.byte	0x04, 0x10
        /*008a*/ 	.short	(.L_29 - .L_28)
.L_28:
        /*008c*/ 	.word	0x00000100
        /*0090*/ 	.word	0x00000001
        /*0094*/ 	.word	0x00000001


	//----- nvinfo : EIATTR_CBANK_PARAM_SIZE
	.align		4
.L_29:
        /*0098*/ 	.byte	0x03, 0x19
        /*009a*/ 	.short	0x0034


	//----- nvinfo : EIATTR_PARAM_CBANK
	.align		4
        /*009c*/ 	.byte	0x04, 0x0a
        /*009e*/ 	.short	(.L_31 - .L_30)
	.align		4
.L_30:
        /*00a0*/ 	.word	index@(.nv.constant0.triton_poi_fused__native_batch_norm_legit_no_training_9)
        /*00a4*/ 	.short	0x0210
        /*00a6*/ 	.short	0x0034


	//----- nvinfo : EIATTR_SW_WAR
	.align		4
.L_31:
        /*00a8*/ 	.byte	0x04, 0x36
        /*00aa*/ 	.short	(.L_33 - .L_32)
.L_32:
        /*00ac*/ 	.word	0x00000008
.L_33:


//--------------------- .nv.callgraph             --------------------------
	.section	.nv.callgraph,"",@"SHT_CUDA_CALLGRAPH"
	.align	4
	.sectionentsize	8
	.align		4
        /*0000*/ 	.word	0x00000000
	.align		4
        /*0004*/ 	.word	0xffffffff
	.align		4
        /*0008*/ 	.word	0x00000000
	.align		4
        /*000c*/ 	.word	0xfffffffe
	.align		4
        /*0010*/ 	.word	0x00000000
	.align		4
        /*0014*/ 	.word	0xfffffffd
	.align		4
        /*0018*/ 	.word	0x00000000
	.align		4
        /*001c*/ 	.word	0xfffffffc


//--------------------- .nv.constant4             --------------------------
	.section	.nv.constant4,"a",@progbits
	.align	8
	.align		8
.nv.constant4:
        /*0000*/ 	.dword	_$_str
	.align		8
        /*0008*/ 	.dword	_$_str_$_2


//--------------------- .text.triton_poi_fused__native_batch_norm_legit_no_training_9 --------------------------
	.section	.text.triton_poi_fused__native_batch_norm_legit_no_training_9,"ax",@progbits
	.align	128
        .global         triton_poi_fused__native_batch_norm_legit_no_training_9
        .type           triton_poi_fused__native_batch_norm_legit_no_training_9,@function
        .size           triton_poi_fused__native_batch_norm_legit_no_training_9,(.L_x_1 - triton_poi_fused__native_batch_norm_legit_no_training_9)
        .other          triton_poi_fused__native_batch_norm_legit_no_training_9,@"STO_CUDA_ENTRY STV_DEFAULT"
triton_poi_fused__native_batch_norm_legit_no_training_9:
.text.triton_poi_fused__native_batch_norm_legit_no_training_9:
[----:B------:R-:W-:Y:S01]  /*0000*/  LDC R1, c[0x0][0x28] ;  /* 0x00000a00ff017b82 */ /* 0x000fe20000000800 */
[----:B------:R-:W1:Y:S07]  /*0010*/  S2R R0, SR_TID.X ;  /* 0x0000000000007919 */ /* 0x000e6e0000002100 */
[----:B------:R-:W2:Y:S01]  /*0020*/  LDC.64 R2, c[0x0][0x220] ;  /* 0x00008800ff027b82 */ /* 0x000ea20000000a00 */
[----:B------:R-:W-:Y:S01]  /*0030*/  ULDC.64 UR4, c[0x0][0x208] ;  /* 0x0000820000047ab9 */ /* 0x000fe20000000a00 */
[----:B------:R-:W3:Y:S06]  /*0040*/  S2R R7, SR_CTAID.X ;  /* 0x0000000000077919 */ /* 0x000eec0000002500 */
[----:B------:R-:W4:Y:S08]  /*0050*/  LDC.64 R8, c[0x0][0x228] ;  /* 0x00008a00ff087b82 */ /* 0x000f300000000a00 */
[----:B------:R-:W5:Y:S01]  /*0060*/  LDC.64 R10, c[0x0][0x230] ;  /* 0x00008c00ff0a7b82 */ /* 0x000f620000000a00 */
[----:B-1----:R-:W-:-:S02]  /*0070*/  SHF.L.U32 R0, R0, 0x1, RZ ;  /* 0x0000000100007819 */ /* 0x002fc400000006ff */
[----:B---3--:R-:W-:Y:S02]  /*0080*/  SHF.R.S32.HI R5, RZ, 0x16, R7 ;  /* 0x00000016ff057819 */ /* 0x008fe40000011407 */
[----:B------:R-:W-:Y:S02]  /*0090*/  LOP3.LUT R0, R0, 0x1fe, RZ, 0xc0, !PT ;  /* 0x000001fe00007812 */ /* 0x000fe400078ec0ff */
[----:B------:R-:W-:Y:S02]  /*00a0*/  SGXT R5, R5, 0x1 ;  /* 0x000000010505781a */ /* 0x000fe40000000200 */
[----:B------:R-:W-:Y:S02]  /*00b0*/  LEA R0, R7, R0, 0x9 ;  /* 0x0000000007007211 */ /* 0x000fe400078e48ff */
[----:B------:R-:W1:Y:S02]  /*00c0*/  LDC.64 R6, c[0x0][0x218] ;  /* 0x00008600ff067b82 */ /* 0x000e640000000a00 */
[----:B------:R-:W-:-:S04]  /*00d0*/  LEA.HI R5, R5, R0, RZ, 0x8 ;  /* 0x0000000005057211 */ /* 0x000fc800078f40ff */
[----:B------:R-:W-:-:S04]  /*00e0*/  LOP3.LUT R5, R5, 0xffffff00, RZ, 0xc0, !PT ;  /* 0xffffff0005057812 */ /* 0x000fc800078ec0ff */
[----:B------:R-:W-:Y:S02]  /*00f0*/  IADD3 R13, R0, -R5, RZ ;  /* 0x80000005000d7210 */ /* 0x000fe40007ffe0ff */
[----:B------:R-:W3:Y:S03]  /*0100*/  LDC.64 R4, c[0x0][0x210] ;  /* 0x00008400ff047b82 */ /* 0x000ee60000000a00 */
[----:B--2---:R-:W-:-:S06]  /*0110*/  IMAD.WIDE R2, R13, 0x4, R2 ;  /* 0x000000040d027825 */ /* 0x004fcc00078e0202 */
[----:B------:R-:W2:Y:S01]  /*0120*/  LDG.E.EL.64 R2, desc[UR4][R2.64] ;  /* 0x0000000402027981 */ /* 0x000ea2000c2e1b00 */
[----:B-1----:R-:W-:-:S06]  /*0130*/  IMAD.WIDE R6, R13, 0x4, R6 ;  /* 0x000000040d067825 */ /* 0x002fcc00078e0206 */
[----:B------:R-:W2:Y:S01]  /*0140*/  LDG.E.EL.64 R6, desc[UR4][R6.64] ;  /* 0x0000000406067981 */ /* 0x000ea2000c2e1b00 */
[----:B---3--:R-:W-:-:S06]  /*0150*/  IMAD.WIDE R4, R0, 0x4, R4 ;  /* 0x0000000400047825 */ /* 0x008fcc00078e0204 */
[----:B------:R-:W3:Y:S01]  /*0160*/  LDG.E.64 R4, desc[UR4][R4.64] ;  /* 0x0000000404047981 */ /* 0x000ee2000c1e1b00 */
[----:B----4-:R-:W-:-:S04]  /*0170*/  IMAD.WIDE R8, R13, 0x4, R8 ;  /* 0x000000040d087825 */ /* 0x010fc800078e0208 */
[----:B-----5:R-:W-:Y:S02]  /*0180*/  IMAD.WIDE R10, R13, 0x4, R10 ;  /* 0x000000040d0a7825 */ /* 0x020fe400078e020a */
[----:B------:R-:W4:Y:S04]  /*0190*/  LDG.E.EL.64 R8, desc[UR4][R8.64] ;  /* 0x0000000408087981 */ /* 0x000f28000c2e1b00 */
[----:B------:R-:W4:Y:S01]  /*01a0*/  LDG.E.EL.64 R10, desc[UR4][R10.64] ;  /* 0x000000040a0a7981 */ /* 0x000f22000c2e1b00 */
[----:B------:R-:W-:Y:S01]  /*01b0*/  HFMA2.MMA R15, -RZ, RZ, 1.625, 0 ;  /* 0x3e800000ff0f7435 */ /* 0x000fe200000001ff */
[----:B--2---:R-:W-:Y:S01]  /*01c0*/  FADD R2, R2, 9.9999997473787516356e-06 ;  /* 0x3727c5ac02027421 */ /* 0x004fe20000000000 */
[----:B------:R-:W-:-:S03]  /*01d0*/  FADD R12, R3, 9.9999997473787516356e-06 ;  /* 0x3727c5ac030c7421 */ /* 0x000fc60000000000 */
[----:B------:R1:W2:Y:S08]  /*01e0*/  MUFU.SQRT R13, R2 ;  /* 0x00000002000d7308 */ /* 0x0002b00000002000 */
[----:B------:R-:W5:Y:S01]  /*01f0*/  MUFU.SQRT R14, R12 ;  /* 0x0000000c000e7308 */ /* 0x000f620000002000 */
[----:B-1----:R-:W1:Y:S01]  /*0200*/  LDC.64 R2, c[0x0][0x238] ;  /* 0x00008e00ff027b82 */ /* 0x002e620000000a00 */
[----:B--2---:R-:W-:-:S02]  /*0210*/  FSETP.GT.AND P0, PT, R13, 8.50705917302346158658e+37, PT ;  /* 0x7e8000000d00780b */ /* 0x004fc40003f04000 */
[----:B------:R-:W-:Y:S02]  /*0220*/  FSETP.GEU.AND P2, PT, R13, 1.175494350822287508e-38, PT ;  /* 0x008000000d00780b */ /* 0x000fe40003f4e000 */
[C---:B-----5:R-:W-:Y:S02]  /*0230*/  FSETP.GT.AND P1, PT, R14.reuse, 8.50705917302346158658e+37, PT ;  /* 0x7e8000000e00780b */ /* 0x060fe40003f24000 */
[----:B------:R-:W-:-:S07]  /*0240*/  FSETP.GEU.AND P3, PT, R14, 1.175494350822287508e-38, PT ;  /* 0x008000000e00780b */ /* 0x000fce0003f6e000 */
[----:B------:R-:W-:-:S04]  /*0250*/  @P0 FMUL R13, R13, 0.25 ;  /* 0x3e8000000d0d0820 */ /* 0x000fc80000400000 */
[----:B------:R-:W-:Y:S01]  /*0260*/  @!P2 FMUL R13, R13, 16777216 ;  /* 0x4b8000000d0da820 */ /* 0x000fe20000400000 */
[----:B------:R-:W-:-:S04]  /*0270*/  @P1 FMUL R14, R14, 0.25 ;  /* 0x3e8000000e0e1820 */ /* 0x000fc80000400000 */
[----:B------:R-:W-:Y:S01]  /*0280*/  @!P3 FMUL R14, R14, 16777216 ;  /* 0x4b8000000e0eb820 */ /* 0x000fe20000400000 */
[----:B------:R-:W2:Y:S01]  /*0290*/  MUFU.RCP R13, R13 ;  /* 0x0000000d000d7308 */ /* 0x000ea20000001000 */
[----:B------:R-:W-:-:S07]  /*02a0*/  FSEL R12, R15, 1, P0 ;  /* 0x3f8000000f0c7808 */ /* 0x000fce0000000000 */
[----:B------:R-:W5:Y:S01]  /*02b0*/  MUFU.RCP R14, R14 ;  /* 0x0000000e000e7308 */ /* 0x000f620000001000 */
[----:B------:R-:W-:Y:S01]  /*02c0*/  FSEL R15, R15, 1, P1 ;  /* 0x3f8000000f0f7808 */ /* 0x000fe20000800000 */
[----:B------:R-:W-:Y:S01]  /*02d0*/  @!P2 FMUL R12, R12, 16777216 ;  /* 0x4b8000000c0ca820 */ /* 0x000fe20000400000 */
[----:B---3--:R-:W-:-:S03]  /*02e0*/  FADD R4, R4, -R6 ;  /* 0x8000000604047221 */ /* 0x008fc60000000000 */
[----:B------:R-:W-:Y:S01]  /*02f0*/  @!P3 FMUL R15, R15, 16777216 ;  /* 0x4b8000000f0fb820 */ /* 0x000fe20000400000 */
[----:B------:R-:W-:Y:S01]  /*0300*/  FADD R5, R5, -R7 ;  /* 0x8000000705057221 */ /* 0x000fe20000000000 */
[----:B--2---:R-:W-:Y:S02]  /*0310*/  FMUL R13, R13, R12 ;  /* 0x0000000c0d0d7220 */ /* 0x004fe40000400000 */
[----:B-----5:R-:W-:Y:S02]  /*0320*/  FMUL R6, R14, R15 ;  /* 0x0000000f0e067220 */ /* 0x020fe40000400000 */
[----:B------:R-:W-:Y:S02]  /*0330*/  FMUL R13, R4, R13 ;  /* 0x0000000d040d7220 */ /* 0x000fe40000400000 */
[----:B------:R-:W-:Y:S01]  /*0340*/  FMUL R6, R5, R6 ;  /* 0x0000000605067220 */ /* 0x000fe20000400000 */
[----:B-1----:R-:W-:-:S04]  /*0350*/  IMAD.WIDE R2, R0, 0x4, R2 ;  /* 0x0000000400027825 */ /* 0x002fc800078e0202 */
[----:B----4-:R-:W-:Y:S01]  /*0360*/  FFMA R8, R8, R13, R10 ;  /* 0x0000000d08087223 */ /* 0x010fe2000000000a */
[----:B------:R-:W-:-:S05]  /*0370*/  FFMA R9, R9, R6, R11 ;  /* 0x0000000609097223 */ /* 0x000fca000000000b */
[----:B------:R-:W-:Y:S01]  /*0380*/  STG.E.64 desc[UR4][R2.64], R8 ;  /* 0x0000000802007986 */ /* 0x000fe2000c101b04 */
[----:B------:R-:W-:Y:S05]  /*0390*/  EXIT ;  /* 0x000000000000794d */ /* 0x000fea0003800000 */
.L_x_0:
[----:B------:R-:W-:-:S00]  /*03a0*/  BRA `(.L_x_0) ;  /* 0xfffffffc00fc7947 */ /* 0x000fc0000383ffff */
[----:B------:R-:W-:-:S00]  /*03b0*/  NOP ;  /* 0x0000000000007918 */ /* 0x000fc00000000000 */
        /* <DEDUP_REMOVED lines=12> */
.L_x_1:


//--------------------- .nv.global.init           --------------------------
	.section	.nv.global.init,"aw",@progbits
.nv.global.init:
	.type		_$_str,@object
	.size		_$_str,(_$_str_$_2 - _$_str)
_$_str:
        /*0000*/ 	.byte	0x5f, 0x5f, 0x43, 0x55, 0x44, 0x41, 0x5f, 0x46, 0x54, 0x5a, 0x00
	.type		_$_str_$_2,@object
	.size		_$_str_$_2,(.L_1 - _$_str_$_2)
_$_str_$_2:
        /*000b*/ 	.byte	0x5f, 0x5f, 0x43, 0x55, 0x44, 0x41, 0x5f, 0x50, 0x52, 0x45, 0x43, 0x5f, 0x53, 0x51, 0x52, 0x54
        /*001b*/ 	.byte	0x00
.L_1:


//--------------------- .nv.constant0.triton_poi_fused__native_batch_norm_legit_no_training_9 --------------------------
	.section	.nv.constant0.triton_poi_fused__native_batch_norm_legit_no_training_9,"a",@progbits
	.sectionflags	@""
	.align	4
.nv.constant0.triton_poi_fused__native_batch_norm_legit_no_training_9:
	.zero		580
